//
// Generated by NVIDIA NVVM Compiler
//
// Compiler Build ID: CL-36424714
// Cuda compilation tools, release 13.0, V13.0.88
// Based on NVVM 20.0.0
//

.version 9.0
.target sm_100
.address_size 64

	// .globl	_Z21cudaMallocRuntimeTestPPi
.extern .func  (.param .b64 func_retval0) malloc
(
	.param .b64 malloc_param_0
)
;
.extern .func  (.param .b32 func_retval0) vprintf
(
	.param .b64 vprintf_param_0,
	.param .b64 vprintf_param_1
)
;
.extern .func free
(
	.param .b64 free_param_0
)
;
.global .align 1 .b8 $str[4] = {37, 100, 10};

.visible .entry _Z21cudaMallocRuntimeTestPPi(
	.param .u64 .ptr .align 1 _Z21cudaMallocRuntimeTestPPi_param_0
)
{
	.reg .b32 	%r<5>;
	.reg .b64 	%rd<7>;

	ld.param.u64 	%rd1, [_Z21cudaMallocRuntimeTestPPi_param_0];
	cvta.to.global.u64 	%rd2, %rd1;
	mov.u32 	%r1, %ntid.x;
	mov.u32 	%r2, %ctaid.x;
	mov.u32 	%r3, %tid.x;
	mad.lo.s32 	%r4, %r1, %r2, %r3;
	{ // callseq 0, 0
	.param .b64 param0;
	st.param.b64 	[param0], 4;
	.param .b64 retval0;
	call.uni (retval0), 
	malloc, 
	(
	param0
	);
	ld.param.b64 	%rd3, [retval0];
	} // callseq 0
	mul.wide.s32 	%rd5, %r4, 8;
	add.s64 	%rd6, %rd2, %rd5;
	st.global.u64 	[%rd6], %rd3;
	ret;

}
	// .globl	_Z20cudaWriteRuntimeTestPPi
.visible .entry _Z20cudaWriteRuntimeTestPPi(
	.param .u64 .ptr .align 1 _Z20cudaWriteRuntimeTestPPi_param_0
)
{
	.reg .b32 	%r<6>;
	.reg .b64 	%rd<7>;

	ld.param.u64 	%rd1, [_Z20cudaWriteRuntimeTestPPi_param_0];
	cvta.to.global.u64 	%rd2, %rd1;
	mov.u32 	%r1, %ntid.x;
	mov.u32 	%r2, %ctaid.x;
	mov.u32 	%r3, %tid.x;
	mad.lo.s32 	%r4, %r1, %r2, %r3;
	mul.wide.s32 	%rd3, %r4, 8;
	add.s64 	%rd4, %rd2, %rd3;
	ld.global.u64 	%rd5, [%rd4];
	cvta.to.global.u64 	%rd6, %rd5;
	mov.b32 	%r5, 12345;
	st.global.u32 	[%rd6], %r5;
	ret;

}
	// .globl	_Z19cudaReadRuntimeTestPPi
.visible .entry _Z19cudaReadRuntimeTestPPi(
	.param .u64 .ptr .align 1 _Z19cudaReadRuntimeTestPPi_param_0
)
{
	.local .align 8 .b8 	__local_depot2[8];
	.reg .b64 	%SP;
	.reg .b64 	%SPL;
	.reg .b32 	%r<8>;
	.reg .b64 	%rd<10>;

	mov.u64 	%SPL, __local_depot2;
	cvta.local.u64 	%SP, %SPL;
	ld.param.u64 	%rd1, [_Z19cudaReadRuntimeTestPPi_param_0];
	cvta.to.global.u64 	%rd2, %rd1;
	add.u64 	%rd3, %SP, 0;
	add.u64 	%rd4, %SPL, 0;
	mov.u32 	%r1, %ntid.x;
	mov.u32 	%r2, %ctaid.x;
	mov.u32 	%r3, %tid.x;
	mad.lo.s32 	%r4, %r1, %r2, %r3;
	mul.wide.s32 	%rd5, %r4, 8;
	add.s64 	%rd6, %rd2, %rd5;
	ld.global.u64 	%rd7, [%rd6];
	ld.u32 	%r5, [%rd7];
	st.local.u32 	[%rd4], %r5;
	mov.u64 	%rd8, $str;
	cvta.global.u64 	%rd9, %rd8;
	{ // callseq 1, 0
	.param .b64 param0;
	st.param.b64 	[param0], %rd9;
	.param .b64 param1;
	st.param.b64 	[param1], %rd3;
	.param .b32 retval0;
	call.uni (retval0), 
	vprintf, 
	(
	param0, 
	param1
	);
	ld.param.b32 	%r6, [retval0];
	} // callseq 1
	ret;

}
	// .globl	_Z19cudaFreeRuntimeTestPPi
.visible .entry _Z19cudaFreeRuntimeTestPPi(
	.param .u64 .ptr .align 1 _Z19cudaFreeRuntimeTestPPi_param_0
)
{
	.reg .b32 	%r<5>;
	.reg .b64 	%rd<6>;

	ld.param.u64 	%rd1, [_Z19cudaFreeRuntimeTestPPi_param_0];
	cvta.to.global.u64 	%rd2, %rd1;
	mov.u32 	%r1, %ntid.x;
	mov.u32 	%r2, %ctaid.x;
	mov.u32 	%r3, %tid.x;
	mad.lo.s32 	%r4, %r1, %r2, %r3;
	mul.wide.s32 	%rd3, %r4, 8;
	add.s64 	%rd4, %rd2, %rd3;
	ld.global.u64 	%rd5, [%rd4];
	{ // callseq 2, 0
	.param .b64 param0;
	st.param.b64 	[param0], %rd5;
	call.uni 
	free, 
	(
	param0
	);
	} // callseq 2
	ret;

}


// ===== COMPILED SASS (sm_100) =====

	.target	sm_100

	.elftype	@"ET_EXEC"


//--------------------- .note.nv.tkinfo           --------------------------
	.section	.note.nv.tkinfo,"",@"SHT_NOTE"
	.sectionflags	@"SHF_NOTE_NV_TKINFO"
	.tkinfo
        /*0018*/ 	.word	0x00000002
        /*0030*/ 	.string	""
        /*0030*/ 	.string	"ptxas"
        /*0030*/ 	.string	"Cuda compilation tools, release 13.0, V13.0.88"
        /*0030*/ 	.string	"Build cuda_13.0.r13.0/compiler.36424714_0"
        /*0030*/ 	.string	"-arch sm_100 -m 64 "



//--------------------- .note.nv.cuinfo           --------------------------
	.section	.note.nv.cuinfo,"",@"SHT_NOTE"
	.sectionflags	@"SHF_NOTE_NV_CUINFO"
        /*0018*/ 	.short	0x0002
        /*001a*/ 	.short	0x0064
        /*001c*/ 	.short	0x0082
	.zero		2


//--------------------- .nv.info                  --------------------------
	.section	.nv.info,"",@"SHT_CUDA_INFO"
	.align	4


	//----- nvinfo : EIATTR_REGCOUNT
	.align		4
        /*0000*/ 	.byte	0x04, 0x2f
        /*0002*/ 	.short	(.L_2 - .L_1)
	.align		4
.L_1:
        /*0004*/ 	.word	index@(_Z21cudaMallocRuntimeTestPPi)
        /*0008*/ 	.word	0x00000018


	//----- nvinfo : EIATTR_FRAME_SIZE
	.align		4
.L_2:
        /*000c*/ 	.byte	0x04, 0x11
        /*000e*/ 	.short	(.L_4 - .L_3)
	.align		4
.L_3:
        /*0010*/ 	.word	index@(_Z21cudaMallocRuntimeTestPPi)
        /*0014*/ 	.word	0x00000000


	//----- nvinfo : EIATTR_REGCOUNT
	.align		4
.L_4:
        /*0018*/ 	.byte	0x04, 0x2f
        /*001a*/ 	.short	(.L_6 - .L_5)
	.align		4
.L_5:
        /*001c*/ 	.word	index@(_Z20cudaWriteRuntimeTestPPi)
        /*0020*/ 	.word	0x00000008


	//----- nvinfo : EIATTR_FRAME_SIZE
	.align		4
.L_6:
        /*0024*/ 	.byte	0x04, 0x11
        /*0026*/ 	.short	(.L_8 - .L_7)
	.align		4
.L_7:
        /*0028*/ 	.word	index@(_Z20cudaWriteRuntimeTestPPi)
        /*002c*/ 	.word	0x00000000


	//----- nvinfo : EIATTR_REGCOUNT
	.align		4
.L_8:
        /*0030*/ 	.byte	0x04, 0x2f
        /*0032*/ 	.short	(.L_10 - .L_9)
	.align		4
.L_9:
        /*0034*/ 	.word	index@(_Z19cudaReadRuntimeTestPPi)
        /*0038*/ 	.word	0x00000018


	//----- nvinfo : EIATTR_FRAME_SIZE
	.align		4
.L_10:
        /*003c*/ 	.byte	0x04, 0x11
        /*003e*/ 	.short	(.L_12 - .L_11)
	.align		4
.L_11:
        /*0040*/ 	.word	index@(_Z19cudaReadRuntimeTestPPi)
        /*0044*/ 	.word	0x00000008


	//----- nvinfo : EIATTR_REGCOUNT
	.align		4
.L_12:
        /*0048*/ 	.byte	0x04, 0x2f
        /*004a*/ 	.short	(.L_14 - .L_13)
	.align		4
.L_13:
        /*004c*/ 	.word	index@(_Z19cudaFreeRuntimeTestPPi)
        /*0050*/ 	.word	0x00000018


	//----- nvinfo : EIATTR_FRAME_SIZE
	.align		4
.L_14:
        /*0054*/ 	.byte	0x04, 0x11
        /*0056*/ 	.short	(.L_16 - .L_15)
	.align		4
.L_15:
        /*0058*/ 	.word	index@(_Z19cudaFreeRuntimeTestPPi)
        /*005c*/ 	.word	0x00000000


	//----- nvinfo : EIATTR_MIN_STACK_SIZE
	.align		4
.L_16:
        /*0060*/ 	.byte	0x04, 0x12
        /*0062*/ 	.short	(.L_18 - .L_17)
	.align		4
.L_17:
        /*0064*/ 	.word	index@(_Z19cudaFreeRuntimeTestPPi)
        /*0068*/ 	.word	0x00000000


	//----- nvinfo : EIATTR_MIN_STACK_SIZE
	.align		4
.L_18:
        /*006c*/ 	.byte	0x04, 0x12
        /*006e*/ 	.short	(.L_20 - .L_19)
	.align		4
.L_19:
        /*0070*/ 	.word	index@(_Z19cudaReadRuntimeTestPPi)
        /*0074*/ 	.word	0x00000008


	//----- nvinfo : EIATTR_MIN_STACK_SIZE
	.align		4
.L_20:
        /*0078*/ 	.byte	0x04, 0x12
        /*007a*/ 	.short	(.L_22 - .L_21)
	.align		4
.L_21:
        /*007c*/ 	.word	index@(_Z20cudaWriteRuntimeTestPPi)
        /*0080*/ 	.word	0x00000000


	//----- nvinfo : EIATTR_MIN_STACK_SIZE
	.align		4
.L_22:
        /*0084*/ 	.byte	0x04, 0x12
        /*0086*/ 	.short	(.L_24 - .L_23)
	.align		4
.L_23:
        /*0088*/ 	.word	index@(_Z21cudaMallocRuntimeTestPPi)
        /*008c*/ 	.word	0x00000000
.L_24:


//--------------------- .nv.compat                --------------------------
	.section	.nv.compat,"",@"SHT_CUDA_COMPAT_INFO"
	.align	4
        /*0000*/ 	.byte	0x02, 0x09, 0x00, 0x00, 0x02, 0x02, 0x01, 0x00, 0x02, 0x05, 0x05, 0x00, 0x03, 0x07, 0x01, 0x01
        /*0010*/ 	.byte	0x02, 0x03, 0x00, 0x00, 0x02, 0x06, 0x01, 0x00, 0x04, 0x0b, 0x08, 0x00, 0x09, 0x00, 0x00, 0x00
        /*0020*/ 	.byte	0x00, 0x00, 0x00, 0x00


//--------------------- .nv.info._Z19cudaFreeRuntimeTestPPi --------------------------
	.section	.nv.info._Z19cudaFreeRuntimeTestPPi,"",@"SHT_CUDA_INFO"
	.sectionflags	@""
	.align	4


	//----- nvinfo : EIATTR_CUDA_API_VERSION
	.align		4
        /*0000*/ 	.byte	0x04, 0x37
        /*0002*/ 	.short	(.L_26 - .L_25)
.L_25:
        /*0004*/ 	.word	0x00000082


	//----- nvinfo : EIATTR_KPARAM_INFO
	.align		4
.L_26:
        /*0008*/ 	.byte	0x04, 0x17
        /*000a*/ 	.short	(.L_28 - .L_27)
.L_27:
        /*000c*/ 	.word	0x00000000
        /*0010*/ 	.short	0x0000
        /*0012*/ 	.short	0x0000
        /*0014*/ 	.byte	0x00, 0xf5, 0x21, 0x00


	//----- nvinfo : EIATTR_SPARSE_MMA_MASK
	.align		4
.L_28:
        /*0018*/ 	.byte	0x03, 0x50
        /*001a*/ 	.short	0x0000


	//----- nvinfo : EIATTR_MAXREG_COUNT
	.align		4
        /*001c*/ 	.byte	0x03, 0x1b
        /*001e*/ 	.short	0x00ff


	//----- nvinfo : EIATTR_EXTERNS
	.align		4
        /*0020*/ 	.byte	0x04, 0x0f
        /*0022*/ 	.short	(.L_30 - .L_29)


	//   ....[0]....
	.align		4
.L_29:
        /*0024*/ 	.word	index@(free)


	//----- nvinfo : EIATTR_MERCURY_ISA_VERSION
	.align		4
.L_30:
        /*0028*/ 	.byte	0x03, 0x5f
        /*002a*/ 	.short	0x0101


	//----- nvinfo : EIATTR_VRC_CTA_INIT_COUNT
	.align		4
        /*002c*/ 	.byte	0x02, 0x4a
	.zero		1
	.zero		1


	//----- nvinfo : EIATTR_SYSCALL_OFFSETS
	.align		4
        /*0030*/ 	.byte	0x04, 0x46
        /*0032*/ 	.short	(.L_32 - .L_31)


	//   ....[0]....
.L_31:
        /*0034*/ 	.word	0x000000c0


	//----- nvinfo : EIATTR_EXIT_INSTR_OFFSETS
	.align		4
.L_32:
        /*0038*/ 	.byte	0x04, 0x1c
        /*003a*/ 	.short	(.L_34 - .L_33)


	//   ....[0]....
.L_33:
        /*003c*/ 	.word	0x000000d0


	//----- nvinfo : EIATTR_CBANK_PARAM_SIZE
	.align		4
.L_34:
        /*0040*/ 	.byte	0x03, 0x19
        /*0042*/ 	.short	0x0008


	//----- nvinfo : EIATTR_PARAM_CBANK
	.align		4
        /*0044*/ 	.byte	0x04, 0x0a
        /*0046*/ 	.short	(.L_36 - .L_35)
	.align		4
.L_35:
        /*0048*/ 	.word	index@(.nv.constant0._Z19cudaFreeRuntimeTestPPi)
        /*004c*/ 	.short	0x0380
        /*004e*/ 	.short	0x0008


	//----- nvinfo : EIATTR_SW_WAR
	.align		4
.L_36:
        /*0050*/ 	.byte	0x04, 0x36
        /*0052*/ 	.short	(.L_38 - .L_37)
.L_37:
        /*0054*/ 	.word	0x00000008
.L_38:


//--------------------- .nv.info._Z19cudaReadRuntimeTestPPi --------------------------
	.section	.nv.info._Z19cudaReadRuntimeTestPPi,"",@"SHT_CUDA_INFO"
	.sectionflags	@""
	.align	4


	//----- nvinfo : EIATTR_CUDA_API_VERSION
	.align		4
        /*0000*/ 	.byte	0x04, 0x37
        /*0002*/ 	.short	(.L_40 - .L_39)
.L_39:
        /*0004*/ 	.word	0x00000082


	//----- nvinfo : EIATTR_KPARAM_INFO
	.align		4
.L_40:
        /*0008*/ 	.byte	0x04, 0x17
        /*000a*/ 	.short	(.L_42 - .L_41)
.L_41:
        /*000c*/ 	.word	0x00000000
        /*0010*/ 	.short	0x0000
        /*0012*/ 	.short	0x0000
        /*0014*/ 	.byte	0x00, 0xf5, 0x21, 0x00


	//----- nvinfo : EIATTR_SPARSE_MMA_MASK
	.align		4
.L_42:
        /*0018*/ 	.byte	0x03, 0x50
        /*001a*/ 	.short	0x0000


	//----- nvinfo : EIATTR_MAXREG_COUNT
	.align		4
        /*001c*/ 	.byte	0x03, 0x1b
        /*001e*/ 	.short	0x00ff


	//----- nvinfo : EIATTR_EXTERNS
	.align		4
        /*0020*/ 	.byte	0x04, 0x0f
        /*0022*/ 	.short	(.L_44 - .L_43)


	//   ....[0]....
	.align		4
.L_43:
        /*0024*/ 	.word	index@(vprintf)


	//----- nvinfo : EIATTR_MERCURY_ISA_VERSION
	.align		4
.L_44:
        /*0028*/ 	.byte	0x03, 0x5f
        /*002a*/ 	.short	0x0101


	//----- nvinfo : EIATTR_VRC_CTA_INIT_COUNT
	.align		4
        /*002c*/ 	.byte	0x02, 0x4a
	.zero		1
	.zero		1


	//----- nvinfo : EIATTR_SYSCALL_OFFSETS
	.align		4
        /*0030*/ 	.byte	0x04, 0x46
        /*0032*/ 	.short	(.L_46 - .L_45)


	//   ....[0]....
.L_45:
        /*0034*/ 	.word	0x00000160


	//----- nvinfo : EIATTR_EXIT_INSTR_OFFSETS
	.align		4
.L_46:
        /*0038*/ 	.byte	0x04, 0x1c
        /*003a*/ 	.short	(.L_48 - .L_47)


	//   ....[0]....
.L_47:
        /*003c*/ 	.word	0x00000170


	//----- nvinfo : EIATTR_CBANK_PARAM_SIZE
	.align		4
.L_48:
        /*0040*/ 	.byte	0x03, 0x19
        /*0042*/ 	.short	0x0008


	//----- nvinfo : EIATTR_PARAM_CBANK
	.align		4
        /*0044*/ 	.byte	0x04, 0x0a
        /*0046*/ 	.short	(.L_50 - .L_49)
	.align		4
.L_49:
        /*0048*/ 	.word	index@(.nv.constant0._Z19cudaReadRuntimeTestPPi)
        /*004c*/ 	.short	0x0380
        /*004e*/ 	.short	0x0008


	//----- nvinfo : EIATTR_SW_WAR
	.align		4
.L_50:
        /*0050*/ 	.byte	0x04, 0x36
        /*0052*/ 	.short	(.L_52 - .L_51)
.L_51:
        /*0054*/ 	.word	0x00000008
.L_52:


//--------------------- .nv.info._Z20cudaWriteRuntimeTestPPi --------------------------
	.section	.nv.info._Z20cudaWriteRuntimeTestPPi,"",@"SHT_CUDA_INFO"
	.sectionflags	@""
	.align	4


	//----- nvinfo : EIATTR_CUDA_API_VERSION
	.align		4
        /*0000*/ 	.byte	0x04, 0x37
        /*0002*/ 	.short	(.L_54 - .L_53)
.L_53:
        /*0004*/ 	.word	0x00000082


	//----- nvinfo : EIATTR_KPARAM_INFO
	.align		4
.L_54:
        /*0008*/ 	.byte	0x04, 0x17
        /*000a*/ 	.short	(.L_56 - .L_55)
.L_55:
        /*000c*/ 	.word	0x00000000
        /*0010*/ 	.short	0x0000
        /*0012*/ 	.short	0x0000
        /*0014*/ 	.byte	0x00, 0xf5, 0x21, 0x00


	//----- nvinfo : EIATTR_SPARSE_MMA_MASK
	.align		4
.L_56:
        /*0018*/ 	.byte	0x03, 0x50
        /*001a*/ 	.short	0x0000


	//----- nvinfo : EIATTR_MAXREG_COUNT
	.align		4
        /*001c*/ 	.byte	0x03, 0x1b
        /*001e*/ 	.short	0x00ff


	//----- nvinfo : EIATTR_MERCURY_ISA_VERSION
	.align		4
        /*0020*/ 	.byte	0x03, 0x5f
        /*0022*/ 	.short	0x0101


	//----- nvinfo : EIATTR_VRC_CTA_INIT_COUNT
	.align		4
        /*0024*/ 	.byte	0x02, 0x4a
	.zero		1
	.zero		1


	//----- nvinfo : EIATTR_EXIT_INSTR_OFFSETS
	.align		4
        /*0028*/ 	.byte	0x04, 0x1c
        /*002a*/ 	.short	(.L_58 - .L_57)


	//   ....[0]....
.L_57:
        /*002c*/ 	.word	0x000000b0


	//----- nvinfo : EIATTR_CBANK_PARAM_SIZE
	.align		4
.L_58:
        /*0030*/ 	.byte	0x03, 0x19
        /*0032*/ 	.short	0x0008


	//----- nvinfo : EIATTR_PARAM_CBANK
	.align		4
        /*0034*/ 	.byte	0x04, 0x0a
        /*0036*/ 	.short	(.L_60 - .L_59)
	.align		4
.L_59:
        /*0038*/ 	.word	index@(.nv.constant0._Z20cudaWriteRuntimeTestPPi)
        /*003c*/ 	.short	0x0380
        /*003e*/ 	.short	0x0008


	//----- nvinfo : EIATTR_SW_WAR
	.align		4
.L_60:
        /*0040*/ 	.byte	0x04, 0x36
        /*0042*/ 	.short	(.L_62 - .L_61)
.L_61:
        /*0044*/ 	.word	0x00000008
.L_62:


//--------------------- .nv.info._Z21cudaMallocRuntimeTestPPi --------------------------
	.section	.nv.info._Z21cudaMallocRuntimeTestPPi,"",@"SHT_CUDA_INFO"
	.sectionflags	@""
	.align	4


	//----- nvinfo : EIATTR_CUDA_API_VERSION
	.align		4
        /*0000*/ 	.byte	0x04, 0x37
        /*0002*/ 	.short	(.L_64 - .L_63)
.L_63:
        /*0004*/ 	.word	0x00000082


	//----- nvinfo : EIATTR_KPARAM_INFO
	.align		4
.L_64:
        /*0008*/ 	.byte	0x04, 0x17
        /*000a*/ 	.short	(.L_66 - .L_65)
.L_65:
        /*000c*/ 	.word	0x00000000
        /*0010*/ 	.short	0x0000
        /*0012*/ 	.short	0x0000
        /*0014*/ 	.byte	0x00, 0xf5, 0x21, 0x00


	//----- nvinfo : EIATTR_SPARSE_MMA_MASK
	.align		4
.L_66:
        /*0018*/ 	.byte	0x03, 0x50
        /*001a*/ 	.short	0x0000


	//----- nvinfo : EIATTR_MAXREG_COUNT
	.align		4
        /*001c*/ 	.byte	0x03, 0x1b
        /*001e*/ 	.short	0x00ff


	//----- nvinfo : EIATTR_EXTERNS
	.align		4
        /*0020*/ 	.byte	0x04, 0x0f
        /*0022*/ 	.short	(.L_68 - .L_67)


	//   ....[0]....
	.align		4
.L_67:
        /*0024*/ 	.word	index@(malloc)


	//----- nvinfo : EIATTR_MERCURY_ISA_VERSION
	.align		4
.L_68:
        /*0028*/ 	.byte	0x03, 0x5f
        /*002a*/ 	.short	0x0101


	//----- nvinfo : EIATTR_VRC_CTA_INIT_COUNT
	.align		4
        /*002c*/ 	.byte	0x02, 0x4a
	.zero		1
	.zero		1


	//----- nvinfo : EIATTR_SYSCALL_OFFSETS
	.align		4
        /*0030*/ 	.byte	0x04, 0x46
        /*0032*/ 	.short	(.L_70 - .L_69)


	//   ....[0]....
.L_69:
        /*0034*/ 	.word	0x000000b0


	//----- nvinfo : EIATTR_EXIT_INSTR_OFFSETS
	.align		4
.L_70:
        /*0038*/ 	.byte	0x04, 0x1c
        /*003a*/ 	.short	(.L_72 - .L_71)


	//   ....[0]....
.L_71:
        /*003c*/ 	.word	0x000000f0


	//----- nvinfo : EIATTR_CBANK_PARAM_SIZE
	.align		4
.L_72:
        /*0040*/ 	.byte	0x03, 0x19
        /*0042*/ 	.short	0x0008


	//----- nvinfo : EIATTR_PARAM_CBANK
	.align		4
        /*0044*/ 	.byte	0x04, 0x0a
        /*0046*/ 	.short	(.L_74 - .L_73)
	.align		4
.L_73:
        /*0048*/ 	.word	index@(.nv.constant0._Z21cudaMallocRuntimeTestPPi)
        /*004c*/ 	.short	0x0380
        /*004e*/ 	.short	0x0008


	//----- nvinfo : EIATTR_SW_WAR
	.align		4
.L_74:
        /*0050*/ 	.byte	0x04, 0x36
        /*0052*/ 	.short	(.L_76 - .L_75)
.L_75:
        /*0054*/ 	.word	0x00000008
.L_76:


//--------------------- .nv.callgraph             --------------------------
	.section	.nv.callgraph,"",@"SHT_CUDA_CALLGRAPH"
	.align	4
	.sectionentsize	8
	.align		4
        /*0000*/ 	.word	0x00000000
	.align		4
        /*0004*/ 	.word	0xffffffff
	.align		4
        /*0008*/ 	.word	index@(_Z19cudaFreeRuntimeTestPPi)
	.align		4
        /*000c*/ 	.word	index@(free)
	.align		4
        /*0010*/ 	.word	index@(_Z19cudaReadRuntimeTestPPi)
	.align		4
        /*0014*/ 	.word	index@(vprintf)
	.align		4
        /*0018*/ 	.word	index@(_Z21cudaMallocRuntimeTestPPi)
	.align		4
        /*001c*/ 	.word	index@(malloc)
	.align		4
        /*0020*/ 	.word	0x00000000
	.align		4
        /*0024*/ 	.word	0xfffffffe
	.align		4
        /*0028*/ 	.word	0x00000000
	.align		4
        /*002c*/ 	.word	0xfffffffd
	.align		4
        /*0030*/ 	.word	0x00000000
	.align		4
        /*0034*/ 	.word	0xfffffffc


//--------------------- .nv.constant4             --------------------------
	.section	.nv.constant4,"a",@progbits
	.align	8
	.align		8
.nv.constant4:
        /*0000*/ 	.dword	free
	.align		8
        /*0008*/ 	.dword	$str
	.align		8
        /*0010*/ 	.dword	vprintf
	.align		8
        /*0018*/ 	.dword	malloc


//--------------------- .text._Z19cudaFreeRuntimeTestPPi --------------------------
	.section	.text._Z19cudaFreeRuntimeTestPPi,"ax",@progbits
	.align	128
        .global         _Z19cudaFreeRuntimeTestPPi
        .type           _Z19cudaFreeRuntimeTestPPi,@function
        .size           _Z19cudaFreeRuntimeTestPPi,(.L_x_7 - _Z19cudaFreeRuntimeTestPPi)
        .other          _Z19cudaFreeRuntimeTestPPi,@"STO_CUDA_ENTRY STV_DEFAULT"
_Z19cudaFreeRuntimeTestPPi:
.text._Z19cudaFreeRuntimeTestPPi:
[----:B------:R-:W0:Y:S01]  /*0000*/  LDC R1, c[0x0][0x37c] ;  /* 0x0000df00ff017b82 */ /* 0x000e220000000800 */
[----:B------:R-:W1:Y:S07]  /*0010*/  S2R R5, SR_CTAID.X ;  /* 0x0000000000057919 */ /* 0x000e6e0000002500 */
[----:B------:R-:W2:Y:S01]  /*0020*/  LDC.64 R2, c[0x0][0x380] ;  /* 0x0000e000ff027b82 */ /* 0x000ea20000000a00 */
[----:B------:R-:W1:Y:S01]  /*0030*/  LDCU UR6, c[0x0][0x360] ;  /* 0x00006c00ff0677ac */ /* 0x000e620008000800 */
[----:B------:R-:W1:Y:S01]  /*0040*/  S2R R0, SR_TID.X ;  /* 0x0000000000007919 */ /* 0x000e620000002100 */
[----:B------:R-:W3:Y:S01]  /*0050*/  LDCU.64 UR4, c[0x0][0x358] ;  /* 0x00006b00ff0477ac */ /* 0x000ee20008000a00 */
[----:B-1----:R-:W-:-:S04]  /*0060*/  IMAD R5, R5, UR6, R0 ;  /* 0x0000000605057c24 */ /* 0x002fc8000f8e0200 */
[----:B--2---:R-:W-:-:S05]  /*0070*/  IMAD.WIDE R2, R5, 0x8, R2 ;  /* 0x0000000805027825 */ /* 0x004fca00078e0202 */
[----:B---3--:R1:W5:Y:S01]  /*0080*/  LDG.E.64 R4, desc[UR4][R2.64] ;  /* 0x0000000402047981 */ /* 0x008362000c1e1b00 */
[----:B------:R-:W-:-:S04]  /*0090*/  MOV R0, 0x0 ;  /* 0x0000000000007802 */ /* 0x000fc80000000f00 */
[----:B0-----:R1:W2:Y:S03]  /*00a0*/  LDC.64 R6, c[0x4][R0] ;  /* 0x0100000000067b82 */ /* 0x0012a60000000a00 */
[----:B------:R-:W-:-:S07]  /*00b0*/  LEPC R20, `(.L_x_0) ;  /* 0x000000001014794e */ /* 0x000fce0000000000 */
[----:B-12--5:R-:W-:Y:S05]  /*00c0*/  CALL.ABS.NOINC R6 ;  /* 0x0000000006007343 */ /* 0x026fea0003c00000 */
.L_x_0:
[----:B------:R-:W-:Y:S05]  /*00d0*/  EXIT ;  /* 0x000000000000794d */ /* 0x000fea0003800000 */
.L_x_1:
[----:B------:R-:W-:-:S00]  /*00e0*/  BRA `(.L_x_1) ;  /* 0xfffffffc00fc7947 */ /* 0x000fc0000383ffff */
[----:B------:R-:W-:-:S00]  /*00f0*/  NOP ;  /* 0x0000000000007918 */ /* 0x000fc00000000000 */
        /* <DEDUP_REMOVED lines=8> */
.L_x_7:


//--------------------- .text._Z19cudaReadRuntimeTestPPi --------------------------
	.section	.text._Z19cudaReadRuntimeTestPPi,"ax",@progbits
	.align	128
        .global         _Z19cudaReadRuntimeTestPPi
        .type           _Z19cudaReadRuntimeTestPPi,@function
        .size           _Z19cudaReadRuntimeTestPPi,(.L_x_8 - _Z19cudaReadRuntimeTestPPi)
        .other          _Z19cudaReadRuntimeTestPPi,@"STO_CUDA_ENTRY STV_DEFAULT"
_Z19cudaReadRuntimeTestPPi:
.text._Z19cudaReadRuntimeTestPPi:
[----:B------:R-:W0:Y:S01]  /*0000*/  LDC R1, c[0x0][0x37c] ;  /* 0x0000df00ff017b82 */ /* 0x000e220000000800 */
[----:B------:R-:W1:Y:S07]  /*0010*/  S2R R5, SR_CTAID.X ;  /* 0x0000000000057919 */ /* 0x000e6e0000002500 */
[----:B------:R-:W2:Y:S01]  /*0020*/  LDC.64 R2, c[0x0][0x380] ;  /* 0x0000e000ff027b82 */ /* 0x000ea20000000a00 */
[----:B------:R-:W3:Y:S01]  /*0030*/  LDCU UR6, c[0x0][0x2fc] ;  /* 0x00005f80ff0677ac */ /* 0x000ee20008000800 */
[----:B0-----:R-:W-:Y:S01]  /*0040*/  VIADD R1, R1, 0xfffffff8 ;  /* 0xfffffff801017836 */ /* 0x001fe20000000000 */
[----:B------:R-:W1:Y:S01]  /*0050*/  S2R R0, SR_TID.X ;  /* 0x0000000000007919 */ /* 0x000e620000002100 */
[----:B------:R-:W1:Y:S01]  /*0060*/  LDCU UR7, c[0x0][0x360] ;  /* 0x00006c00ff0777ac */ /* 0x000e620008000800 */
[----:B------:R-:W0:Y:S01]  /*0070*/  LDCU.64 UR4, c[0x0][0x358] ;  /* 0x00006b00ff0477ac */ /* 0x000e220008000a00 */
[----:B------:R-:W-:Y:S01]  /*0080*/  MOV R8, 0x10 ;  /* 0x0000001000087802 */ /* 0x000fe20000000f00 */
[----:B------:R-:W4:Y:S01]  /*0090*/  LDCU.64 UR8, c[0x4][0x8] ;  /* 0x01000100ff0877ac */ /* 0x000f220008000a00 */
[----:B-1----:R-:W-:-:S04]  /*00a0*/  IMAD R5, R5, UR7, R0 ;  /* 0x0000000705057c24 */ /* 0x002fc8000f8e0200 */
[----:B--2---:R-:W-:-:S06]  /*00b0*/  IMAD.WIDE R2, R5, 0x8, R2 ;  /* 0x0000000805027825 */ /* 0x004fcc00078e0202 */
[----:B0-----:R-:W2:Y:S04]  /*00c0*/  LDG.E.64 R2, desc[UR4][R2.64] ;  /* 0x0000000402027981 */ /* 0x001ea8000c1e1b00 */
[----:B--2---:R-:W2:Y:S01]  /*00d0*/  LD.E R0, desc[UR4][R2.64] ;  /* 0x0000000402007980 */ /* 0x004ea2000c101900 */
[----:B------:R-:W0:Y:S01]  /*00e0*/  LDCU UR4, c[0x0][0x2f8] ;  /* 0x00005f00ff0477ac */ /* 0x000e220008000800 */
[----:B------:R-:W1:Y:S01]  /*00f0*/  LDC.64 R8, c[0x4][R8] ;  /* 0x0100000008087b82 */ /* 0x000e620000000a00 */
[----:B----4-:R-:W-:Y:S01]  /*0100*/  IMAD.U32 R4, RZ, RZ, UR8 ;  /* 0x00000008ff047e24 */ /* 0x010fe2000f8e00ff */
[----:B------:R-:W-:Y:S02]  /*0110*/  MOV R5, UR9 ;  /* 0x0000000900057c02 */ /* 0x000fe40008000f00 */
[----:B0-----:R-:W-:-:S04]  /*0120*/  IADD3 R6, P0, PT, R1, UR4, RZ ;  /* 0x0000000401067c10 */ /* 0x001fc8000ff1e0ff */
[----:B---3--:R-:W-:Y:S01]  /*0130*/  IADD3.X R7, PT, PT, RZ, UR6, RZ, P0, !PT ;  /* 0x00000006ff077c10 */ /* 0x008fe200087fe4ff */
[----:B-12---:R0:W-:Y:S08]  /*0140*/  STL [R1], R0 ;  /* 0x0000000001007387 */ /* 0x0061f00000100800 */
[----:B------:R-:W-:-:S07]  /*0150*/  LEPC R20, `(.L_x_2) ;  /* 0x000000001014794e */ /* 0x000fce0000000000 */
[----:B0-----:R-:W-:Y:S05]  /*0160*/  CALL.ABS.NOINC R8 ;  /* 0x0000000008007343 */ /* 0x001fea0003c00000 */
.L_x_2:
[----:B------:R-:W-:Y:S05]  /*0170*/  EXIT ;  /* 0x000000000000794d */ /* 0x000fea0003800000 */
.L_x_3:
        /* <DEDUP_REMOVED lines=16> */
.L_x_8:


//--------------------- .text._Z20cudaWriteRuntimeTestPPi --------------------------
	.section	.text._Z20cudaWriteRuntimeTestPPi,"ax",@progbits
	.align	128
        .global         _Z20cudaWriteRuntimeTestPPi
        .type           _Z20cudaWriteRuntimeTestPPi,@function
        .size           _Z20cudaWriteRuntimeTestPPi,(.L_x_9 - _Z20cudaWriteRuntimeTestPPi)
        .other          _Z20cudaWriteRuntimeTestPPi,@"STO_CUDA_ENTRY STV_DEFAULT"
_Z20cudaWriteRuntimeTestPPi:
.text._Z20cudaWriteRuntimeTestPPi:
[----:B------:R-:W-:Y:S01]  /*0000*/  LDC R1, c[0x0][0x37c] ;  /* 0x0000df00ff017b82 */ /* 0x000fe20000000800 */
[----:B------:R-:W0:Y:S07]  /*0010*/  S2R R5, SR_CTAID.X ;  /* 0x0000000000057919 */ /* 0x000e2e0000002500 */
[----:B------:R-:W1:Y:S01]  /*0020*/  LDC.64 R2, c[0x0][0x380] ;  /* 0x0000e000ff027b82 */ /* 0x000e620000000a00 */
[----:B------:R-:W0:Y:S01]  /*0030*/  LDCU UR6, c[0x0][0x360] ;  /* 0x00006c00ff0677ac */ /* 0x000e220008000800 */
[----:B------:R-:W0:Y:S01]  /*0040*/  S2R R0, SR_TID.X ;  /* 0x0000000000007919 */ /* 0x000e220000002100 */
[----:B------:R-:W2:Y:S01]  /*0050*/  LDCU.64 UR4, c[0x0][0x358] ;  /* 0x00006b00ff0477ac */ /* 0x000ea20008000a00 */
[----:B0-----:R-:W-:-:S04]  /*0060*/  IMAD R5, R5, UR6, R0 ;  /* 0x0000000605057c24 */ /* 0x001fc8000f8e0200 */
[----:B-1----:R-:W-:-:S06]  /*0070*/  IMAD.WIDE R2, R5, 0x8, R2 ;  /* 0x0000000805027825 */ /* 0x002fcc00078e0202 */
[----:B--2---:R-:W2:Y:S01]  /*0080*/  LDG.E.64 R2, desc[UR4][R2.64] ;  /* 0x0000000402027981 */ /* 0x004ea2000c1e1b00 */
[----:B------:R-:W-:-:S05]  /*0090*/  HFMA2 R5, -RZ, RZ, 0, 0.1319580078125 ;  /* 0x00003039ff057431 */ /* 0x000fca00000001ff */
[----:B--2---:R-:W-:Y:S01]  /*00a0*/  STG.E desc[UR4][R2.64], R5 ;  /* 0x0000000502007986 */ /* 0x004fe2000c101904 */
[----:B------:R-:W-:Y:S05]  /*00b0*/  EXIT ;  /* 0x000000000000794d */ /* 0x000fea0003800000 */
.L_x_4:
        /* <DEDUP_REMOVED lines=12> */
.L_x_9:


//--------------------- .text._Z21cudaMallocRuntimeTestPPi --------------------------
	.section	.text._Z21cudaMallocRuntimeTestPPi,"ax",@progbits
	.align	128
        .global         _Z21cudaMallocRuntimeTestPPi
        .type           _Z21cudaMallocRuntimeTestPPi,@function
        .size           _Z21cudaMallocRuntimeTestPPi,(.L_x_10 - _Z21cudaMallocRuntimeTestPPi)
        .other          _Z21cudaMallocRuntimeTestPPi,@"STO_CUDA_ENTRY STV_DEFAULT"
_Z21cudaMallocRuntimeTestPPi:
.text._Z21cudaMallocRuntimeTestPPi:
[----:B------:R-:W0:Y:S01]  /*0000*/  LDC R1, c[0x0][0x37c] ;  /* 0x0000df00ff017b82 */ /* 0x000e220000000800 */
[----:B------:R-:W1:Y:S01]  /*0010*/  S2R R17, SR_CTAID.X ;  /* 0x0000000000117919 */ /* 0x000e620000002500 */
[----:B------:R-:W-:Y:S01]  /*0020*/  MOV R0, 0x18 ;  /* 0x0000001800007802 */ /* 0x000fe20000000f00 */
[----:B------:R-:W1:Y:S01]  /*0030*/  LDCU UR4, c[0x0][0x360] ;  /* 0x00006c00ff0477ac */ /* 0x000e620008000800 */
[----:B------:R-:W-:Y:S01]  /*0040*/  MOV R5, RZ ;  /* 0x000000ff00057202 */ /* 0x000fe20000000f00 */
[----:B------:R-:W1:Y:S03]  /*0050*/  S2R R4, SR_TID.X ;  /* 0x0000000000047919 */ /* 0x000e660000002100 */
[----:B------:R2:W3:Y:S01]  /*0060*/  LDC.64 R2, c[0x4][R0] ;  /* 0x0100000000027b82 */ /* 0x0004e20000000a00 */
[----:B------:R-:W4:Y:S01]  /*0070*/  LDCU.64 UR36, c[0x0][0x358] ;  /* 0x00006b00ff2477ac */ /* 0x000f220008000a00 */
[----:B-1----:R-:W-:-:S02]  /*0080*/  IMAD R17, R17, UR4, R4 ;  /* 0x0000000411117c24 */ /* 0x002fc4000f8e0204 */
[----:B--2-4-:R-:W-:-:S07]  /*0090*/  HFMA2 R4, -RZ, RZ, 0, 2.384185791015625e-07 ;  /* 0x00000004ff047431 */ /* 0x014fce00000001ff */
[----:B------:R-:W-:-:S07]  /*00a0*/  LEPC R20, `(.L_x_5) ;  /* 0x000000001014794e */ /* 0x000fce0000000000 */
[----:B0--3--:R-:W-:Y:S05]  /*00b0*/  CALL.ABS.NOINC R2 ;  /* 0x0000000002007343 */ /* 0x009fea0003c00000 */
.L_x_5:
[----:B------:R-:W0:Y:S02]  /*00c0*/  LDC.64 R2, c[0x0][0x380] ;  /* 0x0000e000ff027b82 */ /* 0x000e240000000a00 */
[----:B0-----:R-:W-:-:S05]  /*00d0*/  IMAD.WIDE R2, R17, 0x8, R2 ;  /* 0x0000000811027825 */ /* 0x001fca00078e0202 */
[----:B------:R-:W-:Y:S01]  /*00e0*/  STG.E.64 desc[UR36][R2.64], R4 ;  /* 0x0000000402007986 */ /* 0x000fe2000c101b24 */
[----:B------:R-:W-:Y:S05]  /*00f0*/  EXIT ;  /* 0x000000000000794d */ /* 0x000fea0003800000 */
.L_x_6:
        /* <DEDUP_REMOVED lines=16> */
.L_x_10:


//--------------------- .nv.global.init           --------------------------
	.section	.nv.global.init,"aw",@progbits
.nv.global.init:
	.type		$str,@object
	.size		$str,(.L_0 - $str)
$str:
        /*0000*/ 	.byte	0x25, 0x64, 0x0a, 0x00
.L_0:


//--------------------- .nv.shared.reserved.0     --------------------------
	.section	.nv.shared.reserved.0,"aw",@nobits
	.weak		__nv_reservedSMEM_offset_0_alias
	.size		__nv_reservedSMEM_offset_0_alias, 0, 64
	.other		__nv_reservedSMEM_offset_0_alias,@"STO_CUDA_RESERVED_SHARED STV_DEFAULT"
__nv_reservedSMEM_offset_0_alias:
	.zero		0
	.zero		64


//--------------------- .nv.constant0._Z19cudaFreeRuntimeTestPPi --------------------------
	.section	.nv.constant0._Z19cudaFreeRuntimeTestPPi,"a",@progbits
	.sectionflags	@""
	.align	4
.nv.constant0._Z19cudaFreeRuntimeTestPPi:
	.zero		904


//--------------------- .nv.constant0._Z19cudaReadRuntimeTestPPi --------------------------
	.section	.nv.constant0._Z19cudaReadRuntimeTestPPi,"a",@progbits
	.sectionflags	@""
	.align	4
.nv.constant0._Z19cudaReadRuntimeTestPPi:
	.zero		904


//--------------------- .nv.constant0._Z20cudaWriteRuntimeTestPPi --------------------------
	.section	.nv.constant0._Z20cudaWriteRuntimeTestPPi,"a",@progbits
	.sectionflags	@""
	.align	4
.nv.constant0._Z20cudaWriteRuntimeTestPPi:
	.zero		904


//--------------------- .nv.constant0._Z21cudaMallocRuntimeTestPPi --------------------------
	.section	.nv.constant0._Z21cudaMallocRuntimeTestPPi,"a",@progbits
	.sectionflags	@""
	.align	4
.nv.constant0._Z21cudaMallocRuntimeTestPPi:
	.zero		904


//--------------------- SYMBOLS --------------------------

	.type		.nv.reservedSmem.offset0,@object
	.size		.nv.reservedSmem.offset0,0x4
	.type		free,@function
	.type		vprintf,@function
	.type		malloc,@function
